	.headerflags	@"EF_CUDA_TEXMODE_UNIFIED EF_CUDA_64BIT_ADDRESS EF_CUDA_ACCELERATORS EF_CUDA_SM90 EF_CUDA_VIRTUAL_SM(EF_CUDA_SM90)"
	.elftype	@"ET_EXEC"


//--------------------- .nv.info                  --------------------------
	.section	.nv.info,"",@"SHT_CUDA_INFO"
	.align	4


	//----- nvinfo : EIATTR_REGCOUNT
	.align		4
        /*0000*/ 	.byte	0x04, 0x2f
        /*0002*/ 	.short	(.L_1 - .L_0)
	.align		4
.L_0:
        /*0004*/ 	.word	index@(triton_poi_fused_repeat_3)
        /*0008*/ 	.word	0x0000000c


	//----- nvinfo : EIATTR_MIN_STACK_SIZE
	.align		4
.L_1:
        /*000c*/ 	.byte	0x04, 0x12
        /*000e*/ 	.short	(.L_3 - .L_2)
	.align		4
.L_2:
        /*0010*/ 	.word	index@(triton_poi_fused_repeat_3)
        /*0014*/ 	.word	0x00000000


	//----- nvinfo : EIATTR_FRAME_SIZE
	.align		4
.L_3:
        /*0018*/ 	.byte	0x04, 0x11
        /*001a*/ 	.short	(.L_5 - .L_4)
	.align		4
.L_4:
        /*001c*/ 	.word	index@(triton_poi_fused_repeat_3)
        /*0020*/ 	.word	0x00000000


	//----- nvinfo : EIATTR_MIN_STACK_SIZE
	.align		4
.L_5:
        /*0024*/ 	.byte	0x04, 0x12
        /*0026*/ 	.short	(.L_7 - .L_6)
	.align		4
.L_6:
        /*0028*/ 	.word	index@(triton_poi_fused_repeat_3)
        /*002c*/ 	.word	0x00000000
.L_7:


//--------------------- .nv.info.triton_poi_fused_repeat_3 --------------------------
	.section	.nv.info.triton_poi_fused_repeat_3,"",@"SHT_CUDA_INFO"
	.sectionflags	@""
	.align	4


	//----- nvinfo : EIATTR_CUDA_API_VERSION
	.align		4
        /*0000*/ 	.byte	0x04, 0x37
        /*0002*/ 	.short	(.L_9 - .L_8)
.L_8:
        /*0004*/ 	.word	0x0000007c


	//----- nvinfo : EIATTR_KPARAM_INFO
	.align		4
.L_9:
        /*0008*/ 	.byte	0x04, 0x17
        /*000a*/ 	.short	(.L_11 - .L_10)
.L_10:
        /*000c*/ 	.word	0x00000000
        /*0010*/ 	.short	0x0002
        /*0012*/ 	.short	0x0010
        /*0014*/ 	.byte	0x00, 0xf0, 0x11, 0x00


	//----- nvinfo : EIATTR_KPARAM_INFO
	.align		4
.L_11:
        /*0018*/ 	.byte	0x04, 0x17
        /*001a*/ 	.short	(.L_13 - .L_12)
.L_12:
        /*001c*/ 	.word	0x00000000
        /*0020*/ 	.short	0x0001
        /*0022*/ 	.short	0x0008
        /*0024*/ 	.byte	0x00, 0xf4, 0x21, 0x00


	//----- nvinfo : EIATTR_KPARAM_INFO
	.align		4
.L_13:
        /*0028*/ 	.byte	0x04, 0x17
        /*002a*/ 	.short	(.L_15 - .L_14)
.L_14:
        /*002c*/ 	.word	0x00000000
        /*0030*/ 	.short	0x0000
        /*0032*/ 	.short	0x0000
        /*0034*/ 	.byte	0x00, 0xf4, 0x21, 0x00


	//----- nvinfo : EIATTR_SPARSE_MMA_MASK
	.align		4
.L_15:
        /*0038*/ 	.byte	0x03, 0x50
        /*003a*/ 	.short	0x0000


	//----- nvinfo : EIATTR_MAXREG_COUNT
	.align		4
        /*003c*/ 	.byte	0x03, 0x1b
        /*003e*/ 	.short	0x00ff


	//----- nvinfo : EIATTR_EXIT_INSTR_OFFSETS
	.align		4
        /*0040*/ 	.byte	0x04, 0x1c
        /*0042*/ 	.short	(.L_17 - .L_16)


	//   ....[0]....
.L_16:
        /*0044*/ 	.word	0x00000150


	//   ....[1]....
        /*0048*/ 	.word	0x00000170


	//----- nvinfo : EIATTR_REQNTID
	.align		4
.L_17:
        /*004c*/ 	.byte	0x04, 0x10
        /*004e*/ 	.short	(.L_19 - .L_18)
.L_18:
        /*0050*/ 	.word	0x00000080
        /*0054*/ 	.word	0x00000001
        /*0058*/ 	.word	0x00000001


	//----- nvinfo : EIATTR_CRS_STACK_SIZE
	.align		4
.L_19:
        /*005c*/ 	.byte	0x04, 0x1e
        /*005e*/ 	.short	(.L_21 - .L_20)
.L_20:
        /*0060*/ 	.word	0x00000000


	//----- nvinfo : EIATTR_CBANK_PARAM_SIZE
	.align		4
.L_21:
        /*0064*/ 	.byte	0x03, 0x19
        /*0066*/ 	.short	0x0014


	//----- nvinfo : EIATTR_PARAM_CBANK
	.align		4
        /*0068*/ 	.byte	0x04, 0x0a
        /*006a*/ 	.short	(.L_23 - .L_22)
	.align		4
.L_22:
        /*006c*/ 	.word	index@(.nv.constant0.triton_poi_fused_repeat_3)
        /*0070*/ 	.short	0x0210
        /*0072*/ 	.short	0x0014


	//----- nvinfo : EIATTR_SW_WAR
	.align		4
.L_23:
        /*0074*/ 	.byte	0x04, 0x36
        /*0076*/ 	.short	(.L_25 - .L_24)
.L_24:
        /*0078*/ 	.word	0x00000008
.L_25:


//--------------------- .nv.callgraph             --------------------------
	.section	.nv.callgraph,"",@"SHT_CUDA_CALLGRAPH"
	.align	4
	.sectionentsize	8
	.align		4
        /*0000*/ 	.word	0x00000000
	.align		4
        /*0004*/ 	.word	0xffffffff
	.align		4
        /*0008*/ 	.word	0x00000000
	.align		4
        /*000c*/ 	.word	0xfffffffe
	.align		4
        /*0010*/ 	.word	0x00000000
	.align		4
        /*0014*/ 	.word	0xfffffffd
	.align		4
        /*0018*/ 	.word	0x00000000
	.align		4
        /*001c*/ 	.word	0xfffffffc


//--------------------- .text.triton_poi_fused_repeat_3 --------------------------
	.section	.text.triton_poi_fused_repeat_3,"ax",@progbits
	.align	128
        .global         triton_poi_fused_repeat_3
        .type           triton_poi_fused_repeat_3,@function
        .size           triton_poi_fused_repeat_3,(.L_x_3 - triton_poi_fused_repeat_3)
        .other          triton_poi_fused_repeat_3,@"STO_CUDA_ENTRY STV_DEFAULT"
triton_poi_fused_repeat_3:
.text.triton_poi_fused_repeat_3:
[----:B------:R-:W0:Y:S02]  /*0000*/  LDC R1, c[0x0][0x28] ;  /* 0x00000a00ff017b82 */ /* 0x000e240000000800 */
[----:B------:R-:W1:Y:S01]  /*0010*/  S2R R0, SR_TID.X ;  /* 0x0000000000007919 */ /* 0x000e620000002100 */
[----:B------:R-:W2:Y:S01]  /*0020*/  LDC.64 R4, c[0x0][0x218] ;  /* 0x00008600ff047b82 */ /* 0x000ea20000000a00 */
[----:B------:R-:W-:Y:S01]  /*0030*/  ULDC.64 UR4, c[0x0][0x208] ;  /* 0x0000820000047ab9 */ /* 0x000fe20000000a00 */
[----:B------:R-:W-:Y:S01]  /*0040*/  BSSY B0, `(.L_x_0) ;  /* 0x0000010000007945 */ /* 0x000fe20003800000 */
[----:B------:R-:W3:Y:S05]  /*0050*/  S2R R7, SR_CTAID.X ;  /* 0x0000000000077919 */ /* 0x000eea0000002500 */
[----:B------:R-:W4:Y:S01]  /*0060*/  LDC.64 R2, c[0x0][0x210] ;  /* 0x00008400ff027b82 */ /* 0x000f220000000a00 */
[----:B-1----:R-:W-:-:S02]  /*0070*/  LOP3.LUT R0, R0, 0x7f, RZ, 0xc0, !PT ;  /* 0x0000007f00007812 */ /* 0x002fc400078ec0ff */
[----:B---3--:R-:W-:-:S03]  /*0080*/  SHF.R.S32.HI R6, RZ, 0x18, R7 ;  /* 0x00000018ff067819 */ /* 0x008fc60000011407 */
[----:B------:R-:W-:Y:S01]  /*0090*/  IMAD R7, R7, 0x80, R0 ;  /* 0x0000008007077824 */ /* 0x000fe200078e0200 */
[----:B------:R-:W-:-:S03]  /*00a0*/  SGXT R0, R6, 0x1 ;  /* 0x000000010600781a */ /* 0x000fc60000000200 */
[C---:B--2---:R-:W-:Y:S01]  /*00b0*/  IMAD.WIDE R4, R7.reuse, 0x4, R4 ;  /* 0x0000000407047825 */ /* 0x044fe200078e0204 */
[----:B------:R-:W-:Y:S02]  /*00c0*/  ISETP.GE.AND P0, PT, R7, 0x400, PT ;  /* 0x000004000700780c */ /* 0x000fe40003f06270 */
[----:B------:R-:W-:-:S04]  /*00d0*/  LEA.HI R0, R0, R7, RZ, 0x8 ;  /* 0x0000000700007211 */ /* 0x000fc800078f40ff */
[----:B------:R-:W-:-:S05]  /*00e0*/  LOP3.LUT R0, R0, 0xffffff00, RZ, 0xc0, !PT ;  /* 0xffffff0000007812 */ /* 0x000fca00078ec0ff */
[----:B------:R-:W-:Y:S02]  /*00f0*/  IMAD.IADD R9, R7, 0x1, -R0 ;  /* 0x0000000107097824 */ /* 0x000fe400078e0a00 */
[----:B------:R-:W-:Y:S02]  /*0100*/  IMAD.MOV.U32 R7, RZ, RZ, RZ ;  /* 0x000000ffff077224 */ /* 0x000fe400078e00ff */
[----:B----4-:R-:W-:Y:S01]  /*0110*/  IMAD.WIDE R2, R9, 0x4, R2 ;  /* 0x0000000409027825 */ /* 0x010fe200078e0202 */
[----:B------:R-:W-:Y:S06]  /*0120*/  @P0 BRA `(.L_x_1) ;  /* 0x0000000000040947 */ /* 0x000fec0003800000 */
[----:B------:R1:W5:Y:S02]  /*0130*/  LDG.E R7, desc[UR4][R2.64] ;  /* 0x0000000402077981 */ /* 0x000364000c1e1900 */
.L_x_1:
[----:B------:R-:W-:Y:S05]  /*0140*/  BSYNC B0 ;  /* 0x0000000000007941 */ /* 0x000fea0003800000 */
.L_x_0:
[----:B------:R-:W-:Y:S05]  /*0150*/  @P0 EXIT ;  /* 0x000000000000094d */ /* 0x000fea0003800000 */
[----:B-----5:R-:W-:Y:S01]  /*0160*/  STG.E desc[UR4][R4.64], R7 ;  /* 0x0000000704007986 */ /* 0x020fe2000c101904 */
[----:B------:R-:W-:Y:S05]  /*0170*/  EXIT ;  /* 0x000000000000794d */ /* 0x000fea0003800000 */
.L_x_2:
[----:B------:R-:W-:-:S00]  /*0180*/  BRA `(.L_x_2) ;  /* 0xfffffffc00fc7947 */ /* 0x000fc0000383ffff */
[----:B------:R-:W-:-:S00]  /*0190*/  NOP ;  /* 0x0000000000007918 */ /* 0x000fc00000000000 */
        /* <DEDUP_REMOVED lines=14> */
.L_x_3:


//--------------------- .nv.constant0.triton_poi_fused_repeat_3 --------------------------
	.section	.nv.constant0.triton_poi_fused_repeat_3,"a",@progbits
	.sectionflags	@""
	.align	4
.nv.constant0.triton_poi_fused_repeat_3:
	.zero		548
